//
// Generated by NVIDIA NVVM Compiler
//
// Compiler Build ID: CL-36424714
// Cuda compilation tools, release 13.0, V13.0.88
// Based on NVVM 20.0.0
//

.version 9.0
.target sm_100
.address_size 64

	// .globl	_Z10HelloWorldPcS_

.visible .entry _Z10HelloWorldPcS_(
	.param .u64 .ptr .align 1 _Z10HelloWorldPcS__param_0,
	.param .u64 .ptr .align 1 _Z10HelloWorldPcS__param_1
)
{
	.reg .b16 	%rs<2>;
	.reg .b32 	%r<5>;
	.reg .b64 	%rd<8>;

	ld.param.u64 	%rd1, [_Z10HelloWorldPcS__param_0];
	ld.param.u64 	%rd2, [_Z10HelloWorldPcS__param_1];
	cvta.to.global.u64 	%rd3, %rd2;
	cvta.to.global.u64 	%rd4, %rd1;
	mov.u32 	%r1, %ctaid.x;
	mov.u32 	%r2, %ntid.x;
	mov.u32 	%r3, %tid.x;
	mad.lo.s32 	%r4, %r1, %r2, %r3;
	cvt.s64.s32 	%rd5, %r4;
	add.s64 	%rd6, %rd4, %rd5;
	ld.global.u8 	%rs1, [%rd6];
	add.s64 	%rd7, %rd3, %rd5;
	st.global.u8 	[%rd7], %rs1;
	ret;

}


// ===== COMPILED SASS (sm_100) =====

	.target	sm_100

	.elftype	@"ET_EXEC"


//--------------------- .note.nv.tkinfo           --------------------------
	.section	.note.nv.tkinfo,"",@"SHT_NOTE"
	.sectionflags	@"SHF_NOTE_NV_TKINFO"
	.tkinfo
        /*0018*/ 	.word	0x00000002
        /*0030*/ 	.string	""
        /*0030*/ 	.string	"ptxas"
        /*0030*/ 	.string	"Cuda compilation tools, release 13.0, V13.0.88"
        /*0030*/ 	.string	"Build cuda_13.0.r13.0/compiler.36424714_0"
        /*0030*/ 	.string	"-arch sm_100 -m 64 "



//--------------------- .note.nv.cuinfo           --------------------------
	.section	.note.nv.cuinfo,"",@"SHT_NOTE"
	.sectionflags	@"SHF_NOTE_NV_CUINFO"
        /*0018*/ 	.short	0x0002
        /*001a*/ 	.short	0x0064
        /*001c*/ 	.short	0x0082
	.zero		2


//--------------------- .nv.info                  --------------------------
	.section	.nv.info,"",@"SHT_CUDA_INFO"
	.align	4


	//----- nvinfo : EIATTR_REGCOUNT
	.align		4
        /*0000*/ 	.byte	0x04, 0x2f
        /*0002*/ 	.short	(.L_1 - .L_0)
	.align		4
.L_0:
        /*0004*/ 	.word	index@(_Z10HelloWorldPcS_)
        /*0008*/ 	.word	0x00000008


	//----- nvinfo : EIATTR_FRAME_SIZE
	.align		4
.L_1:
        /*000c*/ 	.byte	0x04, 0x11
        /*000e*/ 	.short	(.L_3 - .L_2)
	.align		4
.L_2:
        /*0010*/ 	.word	index@(_Z10HelloWorldPcS_)
        /*0014*/ 	.word	0x00000000


	//----- nvinfo : EIATTR_MIN_STACK_SIZE
	.align		4
.L_3:
        /*0018*/ 	.byte	0x04, 0x12
        /*001a*/ 	.short	(.L_5 - .L_4)
	.align		4
.L_4:
        /*001c*/ 	.word	index@(_Z10HelloWorldPcS_)
        /*0020*/ 	.word	0x00000000
.L_5:


//--------------------- .nv.compat                --------------------------
	.section	.nv.compat,"",@"SHT_CUDA_COMPAT_INFO"
	.align	4
        /*0000*/ 	.byte	0x02, 0x09, 0x00, 0x00, 0x02, 0x02, 0x01, 0x00, 0x02, 0x05, 0x05, 0x00, 0x03, 0x07, 0x01, 0x01
        /*0010*/ 	.byte	0x02, 0x03, 0x00, 0x00, 0x02, 0x06, 0x01, 0x00, 0x04, 0x0b, 0x08, 0x00, 0x09, 0x00, 0x00, 0x00
        /*0020*/ 	.byte	0x00, 0x00, 0x00, 0x00


//--------------------- .nv.info._Z10HelloWorldPcS_ --------------------------
	.section	.nv.info._Z10HelloWorldPcS_,"",@"SHT_CUDA_INFO"
	.sectionflags	@""
	.align	4


	//----- nvinfo : EIATTR_CUDA_API_VERSION
	.align		4
        /*0000*/ 	.byte	0x04, 0x37
        /*0002*/ 	.short	(.L_7 - .L_6)
.L_6:
        /*0004*/ 	.word	0x00000082


	//----- nvinfo : EIATTR_KPARAM_INFO
	.align		4
.L_7:
        /*0008*/ 	.byte	0x04, 0x17
        /*000a*/ 	.short	(.L_9 - .L_8)
.L_8:
        /*000c*/ 	.word	0x00000000
        /*0010*/ 	.short	0x0001
        /*0012*/ 	.short	0x0008
        /*0014*/ 	.byte	0x00, 0xf5, 0x21, 0x00


	//----- nvinfo : EIATTR_KPARAM_INFO
	.align		4
.L_9:
        /*0018*/ 	.byte	0x04, 0x17
        /*001a*/ 	.short	(.L_11 - .L_10)
.L_10:
        /*001c*/ 	.word	0x00000000
        /*0020*/ 	.short	0x0000
        /*0022*/ 	.short	0x0000
        /*0024*/ 	.byte	0x00, 0xf5, 0x21, 0x00


	//----- nvinfo : EIATTR_SPARSE_MMA_MASK
	.align		4
.L_11:
        /*0028*/ 	.byte	0x03, 0x50
        /*002a*/ 	.short	0x0000


	//----- nvinfo : EIATTR_MAXREG_COUNT
	.align		4
        /*002c*/ 	.byte	0x03, 0x1b
        /*002e*/ 	.short	0x00ff


	//----- nvinfo : EIATTR_MERCURY_ISA_VERSION
	.align		4
        /*0030*/ 	.byte	0x03, 0x5f
        /*0032*/ 	.short	0x0101


	//----- nvinfo : EIATTR_VRC_CTA_INIT_COUNT
	.align		4
        /*0034*/ 	.byte	0x02, 0x4a
	.zero		1
	.zero		1


	//----- nvinfo : EIATTR_EXIT_INSTR_OFFSETS
	.align		4
        /*0038*/ 	.byte	0x04, 0x1c
        /*003a*/ 	.short	(.L_13 - .L_12)


	//   ....[0]....
.L_12:
        /*003c*/ 	.word	0x000000e0


	//----- nvinfo : EIATTR_CBANK_PARAM_SIZE
	.align		4
.L_13:
        /*0040*/ 	.byte	0x03, 0x19
        /*0042*/ 	.short	0x0010


	//----- nvinfo : EIATTR_PARAM_CBANK
	.align		4
        /*0044*/ 	.byte	0x04, 0x0a
        /*0046*/ 	.short	(.L_15 - .L_14)
	.align		4
.L_14:
        /*0048*/ 	.word	index@(.nv.constant0._Z10HelloWorldPcS_)
        /*004c*/ 	.short	0x0380
        /*004e*/ 	.short	0x0010


	//----- nvinfo : EIATTR_SW_WAR
	.align		4
.L_15:
        /*0050*/ 	.byte	0x04, 0x36
        /*0052*/ 	.short	(.L_17 - .L_16)
.L_16:
        /*0054*/ 	.word	0x00000008
.L_17:


//--------------------- .nv.callgraph             --------------------------
	.section	.nv.callgraph,"",@"SHT_CUDA_CALLGRAPH"
	.align	4
	.sectionentsize	8
	.align		4
        /*0000*/ 	.word	0x00000000
	.align		4
        /*0004*/ 	.word	0xffffffff
	.align		4
        /*0008*/ 	.word	0x00000000
	.align		4
        /*000c*/ 	.word	0xfffffffe
	.align		4
        /*0010*/ 	.word	0x00000000
	.align		4
        /*0014*/ 	.word	0xfffffffd
	.align		4
        /*0018*/ 	.word	0x00000000
	.align		4
        /*001c*/ 	.word	0xfffffffc


//--------------------- .text._Z10HelloWorldPcS_  --------------------------
	.section	.text._Z10HelloWorldPcS_,"ax",@progbits
	.align	128
        .global         _Z10HelloWorldPcS_
        .type           _Z10HelloWorldPcS_,@function
        .size           _Z10HelloWorldPcS_,(.L_x_1 - _Z10HelloWorldPcS_)
        .other          _Z10HelloWorldPcS_,@"STO_CUDA_ENTRY STV_DEFAULT"
_Z10HelloWorldPcS_:
.text._Z10HelloWorldPcS_:
[----:B------:R-:W-:Y:S01]  /*0000*/  LDC R1, c[0x0][0x37c] ;  /* 0x0000df00ff017b82 */ /* 0x000fe20000000800 */
[----:B------:R-:W0:Y:S07]  /*0010*/  S2R R3, SR_TID.X ;  /* 0x0000000000037919 */ /* 0x000e2e0000002100 */
[----:B------:R-:W0:Y:S01]  /*0020*/  S2UR UR6, SR_CTAID.X ;  /* 0x00000000000679c3 */ /* 0x000e220000002500 */
[----:B------:R-:W1:Y:S01]  /*0030*/  LDCU.128 UR8, c[0x0][0x380] ;  /* 0x00007000ff0877ac */ /* 0x000e620008000c00 */
[----:B------:R-:W2:Y:S06]  /*0040*/  LDCU.64 UR4, c[0x0][0x358] ;  /* 0x00006b00ff0477ac */ /* 0x000eac0008000a00 */
[----:B------:R-:W0:Y:S02]  /*0050*/  LDC R4, c[0x0][0x360] ;  /* 0x0000d800ff047b82 */ /* 0x000e240000000800 */
[----:B0-----:R-:W-:-:S05]  /*0060*/  IMAD R4, R4, UR6, R3 ;  /* 0x0000000604047c24 */ /* 0x001fca000f8e0203 */
[----:B-1----:R-:W-:Y:S02]  /*0070*/  IADD3 R2, P0, PT, R4, UR8, RZ ;  /* 0x0000000804027c10 */ /* 0x002fe4000ff1e0ff */
[----:B------:R-:W-:-:S04]  /*0080*/  SHF.R.S32.HI R0, RZ, 0x1f, R4 ;  /* 0x0000001fff007819 */ /* 0x000fc80000011404 */
[----:B------:R-:W-:-:S06]  /*0090*/  IADD3.X R3, PT, PT, R0, UR9, RZ, P0, !PT ;  /* 0x0000000900037c10 */ /* 0x000fcc00087fe4ff */
[----:B--2---:R-:W2:Y:S01]  /*00a0*/  LDG.E.U8 R3, desc[UR4][R2.64] ;  /* 0x0000000402037981 */ /* 0x004ea2000c1e1100 */
[----:B------:R-:W-:-:S04]  /*00b0*/  IADD3 R4, P0, PT, R4, UR10, RZ ;  /* 0x0000000a04047c10 */ /* 0x000fc8000ff1e0ff */
[----:B------:R-:W-:-:S05]  /*00c0*/  IADD3.X R5, PT, PT, R0, UR11, RZ, P0, !PT ;  /* 0x0000000b00057c10 */ /* 0x000fca00087fe4ff */
[----:B--2---:R-:W-:Y:S01]  /*00d0*/  STG.E.U8 desc[UR4][R4.64], R3 ;  /* 0x0000000304007986 */ /* 0x004fe2000c101104 */
[----:B------:R-:W-:Y:S05]  /*00e0*/  EXIT ;  /* 0x000000000000794d */ /* 0x000fea0003800000 */
.L_x_0:
[----:B------:R-:W-:-:S00]  /*00f0*/  BRA `(.L_x_0) ;  /* 0xfffffffc00fc7947 */ /* 0x000fc0000383ffff */
[----:B------:R-:W-:-:S00]  /*0100*/  NOP ;  /* 0x0000000000007918 */ /* 0x000fc00000000000 */
[----:B------:R-:W-:-:S00]  /*0110*/  NOP ;  /* 0x0000000000007918 */ /* 0x000fc00000000000 */
[----:B------:R-:W-:-:S00]  /*0120*/  NOP ;  /* 0x0000000000007918 */ /* 0x000fc00000000000 */
[----:B------:R-:W-:-:S00]  /*0130*/  NOP ;  /* 0x0000000000007918 */ /* 0x000fc00000000000 */
[----:B------:R-:W-:-:S00]  /*0140*/  NOP ;  /* 0x0000000000007918 */ /* 0x000fc00000000000 */
[----:B------:R-:W-:-:S00]  /*0150*/  NOP ;  /* 0x0000000000007918 */ /* 0x000fc00000000000 */
[----:B------:R-:W-:-:S00]  /*0160*/  NOP ;  /* 0x0000000000007918 */ /* 0x000fc00000000000 */
[----:B------:R-:W-:-:S00]  /*0170*/  NOP ;  /* 0x0000000000007918 */ /* 0x000fc00000000000 */
.L_x_1:


//--------------------- .nv.shared.reserved.0     --------------------------
	.section	.nv.shared.reserved.0,"aw",@nobits
	.weak		__nv_reservedSMEM_offset_0_alias
	.size		__nv_reservedSMEM_offset_0_alias, 0, 64
	.other		__nv_reservedSMEM_offset_0_alias,@"STO_CUDA_RESERVED_SHARED STV_DEFAULT"
__nv_reservedSMEM_offset_0_alias:
	.zero		0
	.zero		64


//--------------------- .nv.constant0._Z10HelloWorldPcS_ --------------------------
	.section	.nv.constant0._Z10HelloWorldPcS_,"a",@progbits
	.sectionflags	@""
	.align	4
.nv.constant0._Z10HelloWorldPcS_:
	.zero		912


//--------------------- SYMBOLS --------------------------

	.type		.nv.reservedSmem.offset0,@object
	.size		.nv.reservedSmem.offset0,0x4
